//
// Generated by NVIDIA NVVM Compiler
//
// Compiler Build ID: CL-36424714
// Cuda compilation tools, release 13.0, V13.0.88
// Based on NVVM 20.0.0
//

.version 9.0
.target sm_100
.address_size 64

	// .globl	_Z4scanPfS_i

.visible .entry _Z4scanPfS_i(
	.param .u64 .ptr .align 1 _Z4scanPfS_i_param_0,
	.param .u64 .ptr .align 1 _Z4scanPfS_i_param_1,
	.param .u32 _Z4scanPfS_i_param_2
)
{
	.reg .pred 	%p<5>;
	.reg .b32 	%r<8>;
	.reg .b32 	%f<10>;
	.reg .b64 	%rd<10>;

	ld.param.u64 	%rd3, [_Z4scanPfS_i_param_0];
	ld.param.u64 	%rd4, [_Z4scanPfS_i_param_1];
	ld.param.u32 	%r4, [_Z4scanPfS_i_param_2];
	cvta.to.global.u64 	%rd1, %rd4;
	cvta.to.global.u64 	%rd5, %rd3;
	mov.u32 	%r1, %tid.x;
	mul.wide.u32 	%rd6, %r1, 4;
	add.s64 	%rd7, %rd5, %rd6;
	ld.global.f32 	%f4, [%rd7];
	add.s64 	%rd2, %rd1, %rd6;
	st.global.f32 	[%rd2], %f4;
	bar.sync 	0;
	setp.lt.s32 	%p1, %r4, 2;
	@%p1 bra 	$L__BB0_7;
	mov.b32 	%r7, 1;
$L__BB0_2:
	setp.lt.u32 	%p2, %r1, %r7;
	@%p2 bra 	$L__BB0_4;
	ld.global.f32 	%f6, [%rd2];
	sub.s32 	%r6, %r1, %r7;
	mul.wide.u32 	%rd8, %r6, 4;
	add.s64 	%rd9, %rd1, %rd8;
	ld.global.f32 	%f7, [%rd9];
	add.f32 	%f9, %f6, %f7;
$L__BB0_4:
	bar.sync 	0;
	setp.le.u32 	%p3, %r1, %r7;
	@%p3 bra 	$L__BB0_6;
	st.global.f32 	[%rd2], %f9;
$L__BB0_6:
	bar.sync 	0;
	shl.b32 	%r7, %r7, 1;
	setp.lt.s32 	%p4, %r7, %r4;
	@%p4 bra 	$L__BB0_2;
$L__BB0_7:
	ret;

}


// ===== COMPILED SASS (sm_100) =====

	.target	sm_100

	.elftype	@"ET_EXEC"


//--------------------- .note.nv.tkinfo           --------------------------
	.section	.note.nv.tkinfo,"",@"SHT_NOTE"
	.sectionflags	@"SHF_NOTE_NV_TKINFO"
	.tkinfo
        /*0018*/ 	.word	0x00000002
        /*0030*/ 	.string	""
        /*0030*/ 	.string	"ptxas"
        /*0030*/ 	.string	"Cuda compilation tools, release 13.0, V13.0.88"
        /*0030*/ 	.string	"Build cuda_13.0.r13.0/compiler.36424714_0"
        /*0030*/ 	.string	"-arch sm_100 -m 64 "



//--------------------- .note.nv.cuinfo           --------------------------
	.section	.note.nv.cuinfo,"",@"SHT_NOTE"
	.sectionflags	@"SHF_NOTE_NV_CUINFO"
        /*0018*/ 	.short	0x0002
        /*001a*/ 	.short	0x0064
        /*001c*/ 	.short	0x0082
	.zero		2


//--------------------- .nv.info                  --------------------------
	.section	.nv.info,"",@"SHT_CUDA_INFO"
	.align	4


	//----- nvinfo : EIATTR_REGCOUNT
	.align		4
        /*0000*/ 	.byte	0x04, 0x2f
        /*0002*/ 	.short	(.L_1 - .L_0)
	.align		4
.L_0:
        /*0004*/ 	.word	index@(_Z4scanPfS_i)
        /*0008*/ 	.word	0x0000000e


	//----- nvinfo : EIATTR_FRAME_SIZE
	.align		4
.L_1:
        /*000c*/ 	.byte	0x04, 0x11
        /*000e*/ 	.short	(.L_3 - .L_2)
	.align		4
.L_2:
        /*0010*/ 	.word	index@(_Z4scanPfS_i)
        /*0014*/ 	.word	0x00000000


	//----- nvinfo : EIATTR_MIN_STACK_SIZE
	.align		4
.L_3:
        /*0018*/ 	.byte	0x04, 0x12
        /*001a*/ 	.short	(.L_5 - .L_4)
	.align		4
.L_4:
        /*001c*/ 	.word	index@(_Z4scanPfS_i)
        /*0020*/ 	.word	0x00000000
.L_5:


//--------------------- .nv.compat                --------------------------
	.section	.nv.compat,"",@"SHT_CUDA_COMPAT_INFO"
	.align	4
        /*0000*/ 	.byte	0x02, 0x09, 0x00, 0x00, 0x02, 0x02, 0x01, 0x00, 0x02, 0x05, 0x05, 0x00, 0x03, 0x07, 0x01, 0x01
        /*0010*/ 	.byte	0x02, 0x03, 0x00, 0x00, 0x02, 0x06, 0x01, 0x00, 0x04, 0x0b, 0x08, 0x00, 0x09, 0x00, 0x00, 0x00
        /*0020*/ 	.byte	0x00, 0x00, 0x00, 0x00


//--------------------- .nv.info._Z4scanPfS_i     --------------------------
	.section	.nv.info._Z4scanPfS_i,"",@"SHT_CUDA_INFO"
	.sectionflags	@""
	.align	4


	//----- nvinfo : EIATTR_CUDA_API_VERSION
	.align		4
        /*0000*/ 	.byte	0x04, 0x37
        /*0002*/ 	.short	(.L_7 - .L_6)
.L_6:
        /*0004*/ 	.word	0x00000082


	//----- nvinfo : EIATTR_KPARAM_INFO
	.align		4
.L_7:
        /*0008*/ 	.byte	0x04, 0x17
        /*000a*/ 	.short	(.L_9 - .L_8)
.L_8:
        /*000c*/ 	.word	0x00000000
        /*0010*/ 	.short	0x0002
        /*0012*/ 	.short	0x0010
        /*0014*/ 	.byte	0x00, 0xf0, 0x11, 0x00


	//----- nvinfo : EIATTR_KPARAM_INFO
	.align		4
.L_9:
        /*0018*/ 	.byte	0x04, 0x17
        /*001a*/ 	.short	(.L_11 - .L_10)
.L_10:
        /*001c*/ 	.word	0x00000000
        /*0020*/ 	.short	0x0001
        /*0022*/ 	.short	0x0008
        /*0024*/ 	.byte	0x00, 0xf5, 0x21, 0x00


	//----- nvinfo : EIATTR_KPARAM_INFO
	.align		4
.L_11:
        /*0028*/ 	.byte	0x04, 0x17
        /*002a*/ 	.short	(.L_13 - .L_12)
.L_12:
        /*002c*/ 	.word	0x00000000
        /*0030*/ 	.short	0x0000
        /*0032*/ 	.short	0x0000
        /*0034*/ 	.byte	0x00, 0xf5, 0x21, 0x00


	//----- nvinfo : EIATTR_SPARSE_MMA_MASK
	.align		4
.L_13:
        /*0038*/ 	.byte	0x03, 0x50
        /*003a*/ 	.short	0x0000


	//----- nvinfo : EIATTR_MAXREG_COUNT
	.align		4
        /*003c*/ 	.byte	0x03, 0x1b
        /*003e*/ 	.short	0x00ff


	//----- nvinfo : EIATTR_NUM_BARRIERS
	.align		4
        /*0040*/ 	.byte	0x02, 0x4c
        /*0042*/ 	.byte	0x01
	.zero		1


	//----- nvinfo : EIATTR_MERCURY_ISA_VERSION
	.align		4
        /*0044*/ 	.byte	0x03, 0x5f
        /*0046*/ 	.short	0x0101


	//----- nvinfo : EIATTR_VRC_CTA_INIT_COUNT
	.align		4
        /*0048*/ 	.byte	0x02, 0x4a
	.zero		1
	.zero		1


	//----- nvinfo : EIATTR_EXIT_INSTR_OFFSETS
	.align		4
        /*004c*/ 	.byte	0x04, 0x1c
        /*004e*/ 	.short	(.L_15 - .L_14)


	//   ....[0]....
.L_14:
        /*0050*/ 	.word	0x000000c0


	//   ....[1]....
        /*0054*/ 	.word	0x00000200


	//----- nvinfo : EIATTR_CRS_STACK_SIZE
	.align		4
.L_15:
        /*0058*/ 	.byte	0x04, 0x1e
        /*005a*/ 	.short	(.L_17 - .L_16)
.L_16:
        /*005c*/ 	.word	0x00000000


	//----- nvinfo : EIATTR_CBANK_PARAM_SIZE
	.align		4
.L_17:
        /*0060*/ 	.byte	0x03, 0x19
        /*0062*/ 	.short	0x0014


	//----- nvinfo : EIATTR_PARAM_CBANK
	.align		4
        /*0064*/ 	.byte	0x04, 0x0a
        /*0066*/ 	.short	(.L_19 - .L_18)
	.align		4
.L_18:
        /*0068*/ 	.word	index@(.nv.constant0._Z4scanPfS_i)
        /*006c*/ 	.short	0x0380
        /*006e*/ 	.short	0x0014


	//----- nvinfo : EIATTR_SW_WAR
	.align		4
.L_19:
        /*0070*/ 	.byte	0x04, 0x36
        /*0072*/ 	.short	(.L_21 - .L_20)
.L_20:
        /*0074*/ 	.word	0x00000008
.L_21:


//--------------------- .nv.callgraph             --------------------------
	.section	.nv.callgraph,"",@"SHT_CUDA_CALLGRAPH"
	.align	4
	.sectionentsize	8
	.align		4
        /*0000*/ 	.word	0x00000000
	.align		4
        /*0004*/ 	.word	0xffffffff
	.align		4
        /*0008*/ 	.word	0x00000000
	.align		4
        /*000c*/ 	.word	0xfffffffe
	.align		4
        /*0010*/ 	.word	0x00000000
	.align		4
        /*0014*/ 	.word	0xfffffffd
	.align		4
        /*0018*/ 	.word	0x00000000
	.align		4
        /*001c*/ 	.word	0xfffffffc


//--------------------- .text._Z4scanPfS_i        --------------------------
	.section	.text._Z4scanPfS_i,"ax",@progbits
	.align	128
        .global         _Z4scanPfS_i
        .type           _Z4scanPfS_i,@function
        .size           _Z4scanPfS_i,(.L_x_4 - _Z4scanPfS_i)
        .other          _Z4scanPfS_i,@"STO_CUDA_ENTRY STV_DEFAULT"
_Z4scanPfS_i:
.text._Z4scanPfS_i:
[----:B------:R-:W-:Y:S01]  /*0000*/  LDC R1, c[0x0][0x37c] ;  /* 0x0000df00ff017b82 */ /* 0x000fe20000000800 */
[----:B------:R-:W0:Y:S07]  /*0010*/  S2R R9, SR_TID.X ;  /* 0x0000000000097919 */ /* 0x000e2e0000002100 */
[----:B------:R-:W0:Y:S01]  /*0020*/  LDC.64 R2, c[0x0][0x380] ;  /* 0x0000e000ff027b82 */ /* 0x000e220000000a00 */
[----:B------:R-:W1:Y:S07]  /*0030*/  LDCU.64 UR6, c[0x0][0x358] ;  /* 0x00006b00ff0677ac */ /* 0x000e6e0008000a00 */
[----:B------:R-:W2:Y:S08]  /*0040*/  LDC.64 R4, c[0x0][0x388] ;  /* 0x0000e200ff047b82 */ /* 0x000eb00000000a00 */
[----:B------:R-:W3:Y:S01]  /*0050*/  LDC R0, c[0x0][0x390] ;  /* 0x0000e400ff007b82 */ /* 0x000ee20000000800 */
[----:B0-----:R-:W-:-:S06]  /*0060*/  IMAD.WIDE.U32 R2, R9, 0x4, R2 ;  /* 0x0000000409027825 */ /* 0x001fcc00078e0002 */
[----:B-1----:R-:W4:Y:S01]  /*0070*/  LDG.E R3, desc[UR6][R2.64] ;  /* 0x0000000602037981 */ /* 0x002f22000c1e1900 */
[----:B--2---:R-:W-:Y:S01]  /*0080*/  IMAD.WIDE.U32 R4, R9, 0x4, R4 ;  /* 0x0000000409047825 */ /* 0x004fe200078e0004 */
[----:B---3--:R-:W-:-:S04]  /*0090*/  ISETP.GE.AND P0, PT, R0, 0x2, PT ;  /* 0x000000020000780c */ /* 0x008fc80003f06270 */
[----:B----4-:R0:W-:Y:S01]  /*00a0*/  STG.E desc[UR6][R4.64], R3 ;  /* 0x0000000304007986 */ /* 0x0101e2000c101906 */
[----:B------:R-:W-:Y:S08]  /*00b0*/  BAR.SYNC.DEFER_BLOCKING 0x0 ;  /* 0x0000000000007b1d */ /* 0x000ff00000010000 */
[----:B------:R-:W-:Y:S05]  /*00c0*/  @!P0 EXIT ;  /* 0x000000000000894d */ /* 0x000fea0003800000 */
[----:B------:R-:W1:Y:S01]  /*00d0*/  LDC.64 R6, c[0x0][0x388] ;  /* 0x0000e200ff067b82 */ /* 0x000e620000000a00 */
[----:B------:R-:W2:Y:S01]  /*00e0*/  LDCU UR5, c[0x0][0x390] ;  /* 0x00007200ff0577ac */ /* 0x000ea20008000800 */
[----:B------:R-:W-:-:S05]  /*00f0*/  UMOV UR4, 0x1 ;  /* 0x0000000100047882 */ /* 0x000fca0000000000 */
.L_x_2:
[C---:B------:R-:W-:Y:S01]  /*0100*/  ISETP.GE.U32.AND P0, PT, R9.reuse, UR4, PT ;  /* 0x0000000409007c0c */ /* 0x040fe2000bf06070 */
[----:B------:R-:W-:Y:S01]  /*0110*/  BSSY.RECONVERGENT B0, `(.L_x_0) ;  /* 0x0000008000007945 */ /* 0x000fe20003800200 */
[----:B------:R-:W-:-:S11]  /*0120*/  ISETP.GT.U32.AND P1, PT, R9, UR4, PT ;  /* 0x0000000409007c0c */ /* 0x000fd6000bf24070 */
[----:B---3--:R-:W-:Y:S05]  /*0130*/  @!P0 BRA `(.L_x_1) ;  /* 0x0000000000148947 */ /* 0x008fea0003800000 */
[----:B0-----:R-:W-:Y:S01]  /*0140*/  IADD3 R3, PT, PT, R9, -UR4, RZ ;  /* 0x8000000409037c10 */ /* 0x001fe2000fffe0ff */
[----:B------:R-:W3:Y:S04]  /*0150*/  LDG.E R0, desc[UR6][R4.64] ;  /* 0x0000000604007981 */ /* 0x000ee8000c1e1900 */
[----:B-1----:R-:W-:-:S06]  /*0160*/  IMAD.WIDE.U32 R2, R3, 0x4, R6 ;  /* 0x0000000403027825 */ /* 0x002fcc00078e0006 */
[----:B------:R-:W3:Y:S02]  /*0170*/  LDG.E R3, desc[UR6][R2.64] ;  /* 0x0000000602037981 */ /* 0x000ee4000c1e1900 */
[----:B---3--:R-:W-:-:S07]  /*0180*/  FADD R11, R0, R3 ;  /* 0x00000003000b7221 */ /* 0x008fce0000000000 */
.L_x_1:
[----:B--2---:R-:W-:Y:S05]  /*0190*/  BSYNC.RECONVERGENT B0 ;  /* 0x0000000000007941 */ /* 0x004fea0003800200 */
.L_x_0:
[----:B------:R-:W-:Y:S01]  /*01a0*/  BAR.SYNC.DEFER_BLOCKING 0x0 ;  /* 0x0000000000007b1d */ /* 0x000fe20000010000 */
[----:B------:R-:W-:-:S04]  /*01b0*/  USHF.L.U32 UR4, UR4, 0x1, URZ ;  /* 0x0000000104047899 */ /* 0x000fc800080006ff */
[----:B------:R-:W-:Y:S01]  /*01c0*/  UISETP.GE.AND UP0, UPT, UR4, UR5, UPT ;  /* 0x000000050400728c */ /* 0x000fe2000bf06270 */
[----:B------:R3:W-:Y:S02]  /*01d0*/  @P1 STG.E desc[UR6][R4.64], R11 ;  /* 0x0000000b04001986 */ /* 0x0007e4000c101906 */
[----:B------:R-:W-:Y:S06]  /*01e0*/  BAR.SYNC.DEFER_BLOCKING 0x0 ;  /* 0x0000000000007b1d */ /* 0x000fec0000010000 */
[----:B------:R-:W-:Y:S05]  /*01f0*/  BRA.U !UP0, `(.L_x_2) ;  /* 0xfffffffd08c07547 */ /* 0x000fea000b83ffff */
[----:B------:R-:W-:Y:S05]  /*0200*/  EXIT ;  /* 0x000000000000794d */ /* 0x000fea0003800000 */
.L_x_3:
[----:B------:R-:W-:-:S00]  /*0210*/  BRA `(.L_x_3) ;  /* 0xfffffffc00fc7947 */ /* 0x000fc0000383ffff */
[----:B------:R-:W-:-:S00]  /*0220*/  NOP ;  /* 0x0000000000007918 */ /* 0x000fc00000000000 */
        /* <DEDUP_REMOVED lines=13> */
.L_x_4:


//--------------------- .nv.shared.reserved.0     --------------------------
	.section	.nv.shared.reserved.0,"aw",@nobits
	.weak		__nv_reservedSMEM_offset_0_alias
	.size		__nv_reservedSMEM_offset_0_alias, 0, 64
	.other		__nv_reservedSMEM_offset_0_alias,@"STO_CUDA_RESERVED_SHARED STV_DEFAULT"
__nv_reservedSMEM_offset_0_alias:
	.zero		0
	.zero		64


//--------------------- .nv.constant0._Z4scanPfS_i --------------------------
	.section	.nv.constant0._Z4scanPfS_i,"a",@progbits
	.sectionflags	@""
	.align	4
.nv.constant0._Z4scanPfS_i:
	.zero		916


//--------------------- SYMBOLS --------------------------

	.type		.nv.reservedSmem.offset0,@object
	.size		.nv.reservedSmem.offset0,0x4
